	.headerflags	@"EF_CUDA_TEXMODE_UNIFIED EF_CUDA_64BIT_ADDRESS EF_CUDA_ACCELERATORS EF_CUDA_SM90 EF_CUDA_VIRTUAL_SM(EF_CUDA_SM90)"
	.elftype	@"ET_EXEC"


//--------------------- .nv.info                  --------------------------
	.section	.nv.info,"",@"SHT_CUDA_INFO"
	.align	4


	//----- nvinfo : EIATTR_REGCOUNT
	.align		4
        /*0000*/ 	.byte	0x04, 0x2f
        /*0002*/ 	.short	(.L_3 - .L_2)
	.align		4
.L_2:
        /*0004*/ 	.word	index@(triton_poi_fused__euclidean_dist_argmin_37)
        /*0008*/ 	.word	0x00000010


	//----- nvinfo : EIATTR_MIN_STACK_SIZE
	.align		4
.L_3:
        /*000c*/ 	.byte	0x04, 0x12
        /*000e*/ 	.short	(.L_5 - .L_4)
	.align		4
.L_4:
        /*0010*/ 	.word	index@(triton_poi_fused__euclidean_dist_argmin_37)
        /*0014*/ 	.word	0x00000000


	//----- nvinfo : EIATTR_FRAME_SIZE
	.align		4
.L_5:
        /*0018*/ 	.byte	0x04, 0x11
        /*001a*/ 	.short	(.L_7 - .L_6)
	.align		4
.L_6:
        /*001c*/ 	.word	index@(triton_poi_fused__euclidean_dist_argmin_37)
        /*0020*/ 	.word	0x00000000


	//----- nvinfo : EIATTR_MIN_STACK_SIZE
	.align		4
.L_7:
        /*0024*/ 	.byte	0x04, 0x12
        /*0026*/ 	.short	(.L_9 - .L_8)
	.align		4
.L_8:
        /*0028*/ 	.word	index@(triton_poi_fused__euclidean_dist_argmin_37)
        /*002c*/ 	.word	0x00000000
.L_9:


//--------------------- .nv.info.triton_poi_fused__euclidean_dist_argmin_37 --------------------------
	.section	.nv.info.triton_poi_fused__euclidean_dist_argmin_37,"",@"SHT_CUDA_INFO"
	.sectionflags	@""
	.align	4


	//----- nvinfo : EIATTR_CUDA_API_VERSION
	.align		4
        /*0000*/ 	.byte	0x04, 0x37
        /*0002*/ 	.short	(.L_11 - .L_10)
.L_10:
        /*0004*/ 	.word	0x0000007c


	//----- nvinfo : EIATTR_KPARAM_INFO
	.align		4
.L_11:
        /*0008*/ 	.byte	0x04, 0x17
        /*000a*/ 	.short	(.L_13 - .L_12)
.L_12:
        /*000c*/ 	.word	0x00000000
        /*0010*/ 	.short	0x0002
        /*0012*/ 	.short	0x0010
        /*0014*/ 	.byte	0x00, 0xf0, 0x11, 0x00


	//----- nvinfo : EIATTR_KPARAM_INFO
	.align		4
.L_13:
        /*0018*/ 	.byte	0x04, 0x17
        /*001a*/ 	.short	(.L_15 - .L_14)
.L_14:
        /*001c*/ 	.word	0x00000000
        /*0020*/ 	.short	0x0001
        /*0022*/ 	.short	0x0008
        /*0024*/ 	.byte	0x00, 0xf4, 0x21, 0x00


	//----- nvinfo : EIATTR_KPARAM_INFO
	.align		4
.L_15:
        /*0028*/ 	.byte	0x04, 0x17
        /*002a*/ 	.short	(.L_17 - .L_16)
.L_16:
        /*002c*/ 	.word	0x00000000
        /*0030*/ 	.short	0x0000
        /*0032*/ 	.short	0x0000
        /*0034*/ 	.byte	0x00, 0xf4, 0x21, 0x00


	//----- nvinfo : EIATTR_SPARSE_MMA_MASK
	.align		4
.L_17:
        /*0038*/ 	.byte	0x03, 0x50
        /*003a*/ 	.short	0x0000


	//----- nvinfo : EIATTR_MAXREG_COUNT
	.align		4
        /*003c*/ 	.byte	0x03, 0x1b
        /*003e*/ 	.short	0x00ff


	//----- nvinfo : EIATTR_EXIT_INSTR_OFFSETS
	.align		4
        /*0040*/ 	.byte	0x04, 0x1c
        /*0042*/ 	.short	(.L_19 - .L_18)


	//   ....[0]....
.L_18:
        /*0044*/ 	.word	0x00000640


	//   ....[1]....
        /*0048*/ 	.word	0x00000680


	//----- nvinfo : EIATTR_REQNTID
	.align		4
.L_19:
        /*004c*/ 	.byte	0x04, 0x10
        /*004e*/ 	.short	(.L_21 - .L_20)
.L_20:
        /*0050*/ 	.word	0x00000020
        /*0054*/ 	.word	0x00000001
        /*0058*/ 	.word	0x00000001


	//----- nvinfo : EIATTR_CBANK_PARAM_SIZE
	.align		4
.L_21:
        /*005c*/ 	.byte	0x03, 0x19
        /*005e*/ 	.short	0x0014


	//----- nvinfo : EIATTR_PARAM_CBANK
	.align		4
        /*0060*/ 	.byte	0x04, 0x0a
        /*0062*/ 	.short	(.L_23 - .L_22)
	.align		4
.L_22:
        /*0064*/ 	.word	index@(.nv.constant0.triton_poi_fused__euclidean_dist_argmin_37)
        /*0068*/ 	.short	0x0210
        /*006a*/ 	.short	0x0014


	//----- nvinfo : EIATTR_SW_WAR
	.align		4
.L_23:
        /*006c*/ 	.byte	0x04, 0x36
        /*006e*/ 	.short	(.L_25 - .L_24)
.L_24:
        /*0070*/ 	.word	0x00000008
.L_25:


//--------------------- .nv.callgraph             --------------------------
	.section	.nv.callgraph,"",@"SHT_CUDA_CALLGRAPH"
	.align	4
	.sectionentsize	8
	.align		4
        /*0000*/ 	.word	0x00000000
	.align		4
        /*0004*/ 	.word	0xffffffff
	.align		4
        /*0008*/ 	.word	0x00000000
	.align		4
        /*000c*/ 	.word	0xfffffffe
	.align		4
        /*0010*/ 	.word	0x00000000
	.align		4
        /*0014*/ 	.word	0xfffffffd
	.align		4
        /*0018*/ 	.word	0x00000000
	.align		4
        /*001c*/ 	.word	0xfffffffc


//--------------------- .nv.constant4             --------------------------
	.section	.nv.constant4,"a",@progbits
	.align	8
	.align		8
.nv.constant4:
        /*0000*/ 	.dword	_$_str
	.align		8
        /*0008*/ 	.dword	_$_str_$_2


//--------------------- .text.triton_poi_fused__euclidean_dist_argmin_37 --------------------------
	.section	.text.triton_poi_fused__euclidean_dist_argmin_37,"ax",@progbits
	.align	128
        .global         triton_poi_fused__euclidean_dist_argmin_37
        .type           triton_poi_fused__euclidean_dist_argmin_37,@function
        .size           triton_poi_fused__euclidean_dist_argmin_37,(.L_x_1 - triton_poi_fused__euclidean_dist_argmin_37)
        .other          triton_poi_fused__euclidean_dist_argmin_37,@"STO_CUDA_ENTRY STV_DEFAULT"
triton_poi_fused__euclidean_dist_argmin_37:
.text.triton_poi_fused__euclidean_dist_argmin_37:
[----:B------:R-:W0:Y:S02]  /*0000*/  LDC R1, c[0x0][0x28] ;  /* 0x00000a00ff017b82 */ /* 0x000e240000000800 */
[----:B------:R-:W1:Y:S01]  /*0010*/  S2R R0, SR_TID.X ;  /* 0x0000000000007919 */ /* 0x000e620000002100 */
[----:B------:R-:W2:Y:S01]  /*0020*/  LDC.64 R2, c[0x0][0x210] ;  /* 0x00008400ff027b82 */ /* 0x000ea20000000a00 */
[----:B------:R-:W-:Y:S01]  /*0030*/  ULDC.64 UR4, c[0x0][0x208] ;  /* 0x0000820000047ab9 */ /* 0x000fe20000000a00 */
[----:B------:R-:W-:Y:S01]  /*0040*/  IMAD.MOV.U32 R4, RZ, RZ, RZ ;  /* 0x000000ffff047224 */ /* 0x000fe200078e00ff */
[----:B------:R-:W3:Y:S01]  /*0050*/  S2R R5, SR_CTAID.X ;  /* 0x0000000000057919 */ /* 0x000ee20000002500 */
[----:B-1----:R-:W-:-:S05]  /*0060*/  IMAD.SHL.U32 R0, R0, 0x2, RZ ;  /* 0x0000000200007824 */ /* 0x002fca00078e00ff */
[----:B------:R-:W-:-:S05]  /*0070*/  LOP3.LUT R0, R0, 0x3e, RZ, 0xc0, !PT ;  /* 0x0000003e00007812 */ /* 0x000fca00078ec0ff */
[----:B---3--:R-:W-:Y:S02]  /*0080*/  IMAD R5, R5, 0x40, R0 ;  /* 0x0000004005057824 */ /* 0x008fe400078e0200 */
[----:B------:R-:W-:Y:S02]  /*0090*/  IMAD.MOV.U32 R0, RZ, RZ, RZ ;  /* 0x000000ffff007224 */ /* 0x000fe400078e00ff */
[C---:B------:R-:W-:Y:S01]  /*00a0*/  IMAD.SHL.U32 R7, R5.reuse, 0x4, RZ ;  /* 0x0000000405077824 */ /* 0x040fe200078e00ff */
[----:B------:R-:W-:-:S03]  /*00b0*/  ISETP.GE.AND P6, PT, R5, 0x40, PT ;  /* 0x000000400500780c */ /* 0x000fc60003fc6270 */
[----:B--2---:R-:W-:Y:S01]  /*00c0*/  IMAD.WIDE R2, R7, 0x4, R2 ;  /* 0x0000000407027825 */ /* 0x004fe200078e0202 */
[----:B------:R-:W-:-:S09]  /*00d0*/  CS2R R6, SRZ ;  /* 0x0000000000067805 */ /* 0x000fd2000001ff00 */
[----:B------:R-:W2:Y:S04]  /*00e0*/  @!P6 LDG.E.EL R0, desc[UR4][R2.64] ;  /* 0x000000040200e981 */ /* 0x000ea8000c2e1900 */
[----:B------:R-:W3:Y:S04]  /*00f0*/  @!P6 LDG.E.EL R4, desc[UR4][R2.64+0x10] ;  /* 0x000010040204e981 */ /* 0x000ee8000c2e1900 */
[----:B------:R-:W4:Y:S04]  /*0100*/  @!P6 LDG.E.EL R6, desc[UR4][R2.64+0x4] ;  /* 0x000004040206e981 */ /* 0x000f28000c2e1900 */
[----:B------:R-:W5:Y:S01]  /*0110*/  @!P6 LDG.E.EL R7, desc[UR4][R2.64+0x14] ;  /* 0x000014040207e981 */ /* 0x000f62000c2e1900 */
[----:B------:R-:W-:-:S06]  /*0120*/  CS2R R8, SRZ ;  /* 0x0000000000087805 */ /* 0x000fcc000001ff00 */
[----:B------:R-:W5:Y:S04]  /*0130*/  @!P6 LDG.E.EL R8, desc[UR4][R2.64+0x8] ;  /* 0x000008040208e981 */ /* 0x000f68000c2e1900 */
[----:B------:R-:W5:Y:S01]  /*0140*/  @!P6 LDG.E.EL R9, desc[UR4][R2.64+0x18] ;  /* 0x000018040209e981 */ /* 0x000f62000c2e1900 */
[----:B------:R-:W-:-:S06]  /*0150*/  CS2R R10, SRZ ;  /* 0x00000000000a7805 */ /* 0x000fcc000001ff00 */
[----:B------:R-:W5:Y:S04]  /*0160*/  @!P6 LDG.E.EL R11, desc[UR4][R2.64+0x1c] ;  /* 0x00001c04020be981 */ /* 0x000f68000c2e1900 */
[----:B------:R1:W5:Y:S02]  /*0170*/  @!P6 LDG.E.EL R10, desc[UR4][R2.64+0xc] ;  /* 0x00000c04020ae981 */ /* 0x000364000c2e1900 */
[----:B-1----:R-:W1:Y:S02]  /*0180*/  LDC.64 R2, c[0x0][0x218] ;  /* 0x00008600ff027b82 */ /* 0x002e640000000a00 */
[----:B-1----:R-:W-:Y:S01]  /*0190*/  IMAD.WIDE R2, R5, 0x8, R2 ;  /* 0x0000000805027825 */ /* 0x002fe200078e0202 */
[----:B--2---:R-:W-:-:S04]  /*01a0*/  FSETP.GTU.AND P0, PT, R0, RZ, PT ;  /* 0x000000ff0000720b */ /* 0x004fc80003f0c000 */
[----:B------:R-:W-:Y:S02]  /*01b0*/  FSEL R0, R0, RZ, P0 ;  /* 0x000000ff00007208 */ /* 0x000fe40000000000 */
[----:B---3--:R-:W-:-:S04]  /*01c0*/  FSETP.GTU.AND P0, PT, R4, RZ, PT ;  /* 0x000000ff0400720b */ /* 0x008fc80003f0c000 */
[----:B------:R-:W-:Y:S02]  /*01d0*/  FSEL R4, R4, RZ, P0 ;  /* 0x000000ff04047208 */ /* 0x000fe40000000000 */
[----:B----4-:R-:W-:-:S04]  /*01e0*/  FSETP.GTU.AND P0, PT, R6, RZ, PT ;  /* 0x000000ff0600720b */ /* 0x010fc80003f0c000 */
[----:B------:R-:W-:Y:S02]  /*01f0*/  FSEL R6, R6, RZ, P0 ;  /* 0x000000ff06067208 */ /* 0x000fe40000000000 */
[C---:B-----5:R-:W-:Y:S01]  /*0200*/  FSETP.GTU.AND P0, PT, R7.reuse, RZ, PT ;  /* 0x000000ff0700720b */ /* 0x060fe20003f0c000 */
[----:B------:R-:W1:Y:S03]  /*0210*/  MUFU.SQRT R0, R0 ;  /* 0x0000000000007308 */ /* 0x000e660000002000 */
[----:B------:R-:W-:-:S05]  /*0220*/  FSEL R7, R7, RZ, P0 ;  /* 0x000000ff07077208 */ /* 0x000fca0000000000 */
[----:B------:R-:W2:Y:S01]  /*0230*/  MUFU.SQRT R4, R4 ;  /* 0x0000000400047308 */ /* 0x000ea20000002000 */
[----:B------:R-:W-:-:S07]  /*0240*/  FSETP.GTU.AND P0, PT, R8, RZ, PT ;  /* 0x000000ff0800720b */ /* 0x000fce0003f0c000 */
[----:B------:R-:W3:Y:S01]  /*0250*/  MUFU.SQRT R13, R6 ;  /* 0x00000006000d7308 */ /* 0x000ee20000002000 */
[----:B------:R-:W-:-:S07]  /*0260*/  FSEL R8, R8, RZ, P0 ;  /* 0x000000ff08087208 */ /* 0x000fce0000000000 */
[----:B------:R-:W4:Y:S01]  /*0270*/  MUFU.SQRT R7, R7 ;  /* 0x0000000700077308 */ /* 0x000f220000002000 */
[C---:B------:R-:W-:Y:S02]  /*0280*/  FSETP.GTU.AND P0, PT, R9.reuse, RZ, PT ;  /* 0x000000ff0900720b */ /* 0x040fe40003f0c000 */
[----:B-1----:R-:W-:Y:S02]  /*0290*/  FSETP.NAN.AND P3, PT, R0, R0, PT ;  /* 0x000000000000720b */ /* 0x002fe40003f68000 */
[----:B------:R-:W-:Y:S02]  /*02a0*/  FSEL R9, R9, RZ, P0 ;  /* 0x000000ff09097208 */ /* 0x000fe40000000000 */
[----:B--2---:R-:W-:Y:S02]  /*02b0*/  FSETP.NAN.AND P0, PT, R4, R4, PT ;  /* 0x000000040400720b */ /* 0x004fe40003f08000 */
[CC--:B---3--:R-:W-:Y:S02]  /*02c0*/  FSETP.NUM.AND P1, PT, R13.reuse, R13.reuse, P3 ;  /* 0x0000000d0d00720b */ /* 0x0c8fe40001f27000 */
[----:B------:R-:W-:-:S02]  /*02d0*/  FSETP.NAN.AND P3, PT, R13, R13, P3 ;  /* 0x0000000d0d00720b */ /* 0x000fc40001f68000 */
[CC--:B----4-:R-:W-:Y:S02]  /*02e0*/  FSETP.NUM.AND P2, PT, R7.reuse, R7.reuse, P0 ;  /* 0x000000070700720b */ /* 0x0d0fe40000747000 */
[----:B------:R-:W-:Y:S02]  /*02f0*/  FSETP.NAN.AND P0, PT, R7, R7, P0 ;  /* 0x000000070700720b */ /* 0x000fe40000708000 */
[CC--:B------:R-:W-:Y:S02]  /*0300*/  FSETP.LT.OR P1, PT, R0.reuse, R13.reuse, P1 ;  /* 0x0000000d0000720b */ /* 0x0c0fe40000f21400 */
[----:B------:R-:W-:Y:S01]  /*0310*/  FSETP.EQ.OR P3, PT, R0, R13, P3 ;  /* 0x0000000d0000720b */ /* 0x000fe20001f62400 */
[----:B------:R-:W1:Y:S01]  /*0320*/  MUFU.SQRT R9, R9 ;  /* 0x0000000900097308 */ /* 0x000e620000002000 */
[CC--:B------:R-:W-:Y:S02]  /*0330*/  FSETP.LT.OR P2, PT, R4.reuse, R7.reuse, P2 ;  /* 0x000000070400720b */ /* 0x0c0fe40001741400 */
[----:B------:R-:W-:-:S02]  /*0340*/  FSETP.EQ.OR P5, PT, R4, R7, P0 ;  /* 0x000000070400720b */ /* 0x000fc400007a2400 */
[----:B------:R-:W-:Y:S02]  /*0350*/  PLOP3.LUT P0, PT, P1, P3, PT, 0xa8, 0x0 ;  /* 0x000000000000781c */ /* 0x000fe40000f07570 */
[----:B------:R-:W-:Y:S01]  /*0360*/  PLOP3.LUT P1, PT, P2, P5, PT, 0xa8, 0x0 ;  /* 0x000000000000781c */ /* 0x000fe2000172b570 */
[----:B------:R-:W2:Y:S01]  /*0370*/  MUFU.SQRT R8, R8 ;  /* 0x0000000800087308 */ /* 0x000ea20000002000 */
[----:B------:R-:W-:Y:S02]  /*0380*/  FSETP.GTU.AND P3, PT, R11, RZ, PT ;  /* 0x000000ff0b00720b */ /* 0x000fe40003f6c000 */
[----:B------:R-:W-:Y:S02]  /*0390*/  FSETP.GTU.AND P4, PT, R10, RZ, PT ;  /* 0x000000ff0a00720b */ /* 0x000fe40003f8c000 */
[----:B------:R-:W-:Y:S02]  /*03a0*/  FSEL R4, R4, R7, P1 ;  /* 0x0000000704047208 */ /* 0x000fe40000800000 */
[----:B------:R-:W-:-:S02]  /*03b0*/  FSEL R13, R0, R13, P0 ;  /* 0x0000000d000d7208 */ /* 0x000fc40000000000 */
[----:B------:R-:W-:Y:S02]  /*03c0*/  FSEL R11, R11, RZ, P3 ;  /* 0x000000ff0b0b7208 */ /* 0x000fe40001800000 */
[----:B------:R-:W-:Y:S02]  /*03d0*/  FSEL R10, R10, RZ, P4 ;  /* 0x000000ff0a0a7208 */ /* 0x000fe40002000000 */
[----:B------:R-:W-:Y:S02]  /*03e0*/  FSETP.NAN.AND P3, PT, R4, R4, PT ;  /* 0x000000040400720b */ /* 0x000fe40003f68000 */
[----:B------:R-:W-:Y:S02]  /*03f0*/  FSETP.NAN.AND P5, PT, R13, R13, PT ;  /* 0x0000000d0d00720b */ /* 0x000fe40003fa8000 */
[CC--:B-1----:R-:W-:Y:S01]  /*0400*/  FSETP.NUM.AND P2, PT, R9.reuse, R9.reuse, P3 ;  /* 0x000000090900720b */ /* 0x0c2fe20001f47000 */
[----:B------:R-:W1:Y:S01]  /*0410*/  MUFU.SQRT R10, R10 ;  /* 0x0000000a000a7308 */ /* 0x000e620000002000 */
[----:B------:R-:W-:-:S02]  /*0420*/  FSETP.NAN.AND P3, PT, R9, R9, P3 ;  /* 0x000000090900720b */ /* 0x000fc40001f68000 */
[CC--:B--2---:R-:W-:Y:S02]  /*0430*/  FSETP.NUM.AND P4, PT, R8.reuse, R8.reuse, P5 ;  /* 0x000000080800720b */ /* 0x0c4fe40002f87000 */
[----:B------:R-:W-:-:S03]  /*0440*/  FSETP.NAN.AND P5, PT, R8, R8, P5 ;  /* 0x000000080800720b */ /* 0x000fc60002fa8000 */
[----:B------:R-:W2:Y:S01]  /*0450*/  MUFU.SQRT R11, R11 ;  /* 0x0000000b000b7308 */ /* 0x000ea20000002000 */
[CC--:B------:R-:W-:Y:S02]  /*0460*/  FSETP.LT.OR P2, PT, R4.reuse, R9.reuse, P2 ;  /* 0x000000090400720b */ /* 0x0c0fe40001741400 */
[----:B------:R-:W-:Y:S02]  /*0470*/  FSETP.EQ.OR P3, PT, R4, R9, P3 ;  /* 0x000000090400720b */ /* 0x000fe40001f62400 */
[CC--:B------:R-:W-:Y:S02]  /*0480*/  FSETP.LT.OR P4, PT, R13.reuse, R8.reuse, P4 ;  /* 0x000000080d00720b */ /* 0x0c0fe40002781400 */
[----:B------:R-:W-:Y:S02]  /*0490*/  FSETP.EQ.OR P5, PT, R13, R8, P5 ;  /* 0x000000080d00720b */ /* 0x000fe40002fa2400 */
[----:B------:R-:W-:Y:S02]  /*04a0*/  PLOP3.LUT P2, PT, P2, P3, PT, 0xa8, 0x0 ;  /* 0x000000000000781c */ /* 0x000fe40001747570 */
[----:B------:R-:W-:-:S02]  /*04b0*/  PLOP3.LUT P4, PT, P4, P5, PT, 0xa8, 0x0 ;  /* 0x000000000000781c */ /* 0x000fc4000278b570 */
[----:B------:R-:W-:Y:S02]  /*04c0*/  FSEL R4, R4, R9, P2 ;  /* 0x0000000904047208 */ /* 0x000fe40001000000 */
[----:B------:R-:W-:Y:S02]  /*04d0*/  SEL R7, RZ, 0x1, P0 ;  /* 0x00000001ff077807 */ /* 0x000fe40000000000 */
[----:B------:R-:W-:Y:S02]  /*04e0*/  SEL R9, RZ, 0x1, P1 ;  /* 0x00000001ff097807 */ /* 0x000fe40000800000 */
[----:B------:R-:W-:Y:S02]  /*04f0*/  FSEL R13, R13, R8, P4 ;  /* 0x000000080d0d7208 */ /* 0x000fe40002000000 */
[----:B-1----:R-:W-:Y:S02]  /*0500*/  FSETP.NAN.AND P0, PT, R10, R10, PT ;  /* 0x0000000a0a00720b */ /* 0x002fe40003f08000 */
[----:B------:R-:W-:-:S02]  /*0510*/  SEL R7, R7, 0x2, P4 ;  /* 0x0000000207077807 */ /* 0x000fc40002000000 */
[----:B--2---:R-:W-:Y:S02]  /*0520*/  FSETP.NAN.AND P1, PT, R11, R11, PT ;  /* 0x0000000b0b00720b */ /* 0x004fe40003f28000 */
[----:B------:R-:W-:Y:S02]  /*0530*/  SEL R9, R9, 0x2, P2 ;  /* 0x0000000209097807 */ /* 0x000fe40001000000 */
[----:B------:R-:W-:Y:S02]  /*0540*/  FSETP.NAN.AND P3, PT, R13, R13, PT ;  /* 0x0000000d0d00720b */ /* 0x000fe40003f68000 */
[----:B------:R-:W-:Y:S02]  /*0550*/  SEL R6, R7, 0x3, P0 ;  /* 0x0000000307067807 */ /* 0x000fe40000000000 */
[----:B------:R-:W-:Y:S02]  /*0560*/  FSETP.NAN.AND P2, PT, R4, R4, PT ;  /* 0x000000040400720b */ /* 0x000fe40003f48000 */
[----:B------:R-:W-:-:S02]  /*0570*/  SEL R0, R9, 0x3, P1 ;  /* 0x0000000309007807 */ /* 0x000fc40000800000 */
[----:B------:R-:W-:Y:S02]  /*0580*/  FSETP.NEU.AND P4, PT, R13, R10, PT ;  /* 0x0000000a0d00720b */ /* 0x000fe40003f8d000 */
[----:B------:R-:W-:Y:S02]  /*0590*/  SEL R6, R6, 0x3, P3 ;  /* 0x0000000306067807 */ /* 0x000fe40001800000 */
[----:B------:R-:W-:Y:S02]  /*05a0*/  FSETP.NEU.AND P5, PT, R4, R11, PT ;  /* 0x0000000b0400720b */ /* 0x000fe40003fad000 */
[----:B------:R-:W-:Y:S02]  /*05b0*/  SEL R0, R0, 0x3, P2 ;  /* 0x0000000300007807 */ /* 0x000fe40001000000 */
[----:B------:R-:W-:Y:S02]  /*05c0*/  SEL R6, R7, R6, !P4 ;  /* 0x0000000607067207 */ /* 0x000fe40006000000 */
[----:B------:R-:W-:-:S02]  /*05d0*/  SEL R0, R9, R0, !P5 ;  /* 0x0000000009007207 */ /* 0x000fc40006800000 */
[----:B------:R-:W-:Y:S02]  /*05e0*/  FSETP.GEU.AND P4, PT, R13, R10, PT ;  /* 0x0000000a0d00720b */ /* 0x000fe40003f8e000 */
[----:B------:R-:W-:Y:S02]  /*05f0*/  @P3 SEL R6, R6, R7, P0 ;  /* 0x0000000706063207 */ /* 0x000fe40000000000 */
[----:B------:R-:W-:Y:S02]  /*0600*/  FSETP.GEU.AND P0, PT, R4, R11, PT ;  /* 0x0000000b0400720b */ /* 0x000fe40003f0e000 */
[----:B------:R-:W-:Y:S02]  /*0610*/  @P2 SEL R0, R0, R9, P1 ;  /* 0x0000000900002207 */ /* 0x000fe40000800000 */
[----:B------:R-:W-:Y:S02]  /*0620*/  SEL R4, R7, R6, !P4 ;  /* 0x0000000607047207 */ /* 0x000fe40006000000 */
[----:B------:R-:W-:Y:S01]  /*0630*/  SEL R6, R9, R0, !P0 ;  /* 0x0000000009067207 */ /* 0x000fe20004000000 */
[----:B------:R-:W-:Y:S06]  /*0640*/  @P6 EXIT ;  /* 0x000000000000694d */ /* 0x000fec0003800000 */
[----:B------:R-:W-:Y:S02]  /*0650*/  IMAD.MOV.U32 R5, RZ, RZ, RZ ;  /* 0x000000ffff057224 */ /* 0x000fe400078e00ff */
[----:B------:R-:W-:-:S05]  /*0660*/  IMAD.MOV.U32 R7, RZ, RZ, RZ ;  /* 0x000000ffff077224 */ /* 0x000fca00078e00ff */
[----:B------:R-:W-:Y:S01]  /*0670*/  STG.E.128 desc[UR4][R2.64], R4 ;  /* 0x0000000402007986 */ /* 0x000fe2000c101d04 */
[----:B------:R-:W-:Y:S05]  /*0680*/  EXIT ;  /* 0x000000000000794d */ /* 0x000fea0003800000 */
.L_x_0:
[----:B------:R-:W-:-:S00]  /*0690*/  BRA `(.L_x_0) ;  /* 0xfffffffc00fc7947 */ /* 0x000fc0000383ffff */
[----:B------:R-:W-:-:S00]  /*06a0*/  NOP ;  /* 0x0000000000007918 */ /* 0x000fc00000000000 */
        /* <DEDUP_REMOVED lines=13> */
.L_x_1:


//--------------------- .nv.global.init           --------------------------
	.section	.nv.global.init,"aw",@progbits
.nv.global.init:
	.type		_$_str,@object
	.size		_$_str,(_$_str_$_2 - _$_str)
_$_str:
        /*0000*/ 	.byte	0x5f, 0x5f, 0x43, 0x55, 0x44, 0x41, 0x5f, 0x46, 0x54, 0x5a, 0x00
	.type		_$_str_$_2,@object
	.size		_$_str_$_2,(.L_1 - _$_str_$_2)
_$_str_$_2:
        /*000b*/ 	.byte	0x5f, 0x5f, 0x43, 0x55, 0x44, 0x41, 0x5f, 0x50, 0x52, 0x45, 0x43, 0x5f, 0x53, 0x51, 0x52, 0x54
        /*001b*/ 	.byte	0x00
.L_1:


//--------------------- .nv.constant0.triton_poi_fused__euclidean_dist_argmin_37 --------------------------
	.section	.nv.constant0.triton_poi_fused__euclidean_dist_argmin_37,"a",@progbits
	.sectionflags	@""
	.align	4
.nv.constant0.triton_poi_fused__euclidean_dist_argmin_37:
	.zero		548
